	.headerflags	@"EF_CUDA_TEXMODE_UNIFIED EF_CUDA_64BIT_ADDRESS EF_CUDA_ACCELERATORS EF_CUDA_SM90 EF_CUDA_VIRTUAL_SM(EF_CUDA_SM90)"
	.elftype	@"ET_EXEC"


//--------------------- .nv.info                  --------------------------
	.section	.nv.info,"",@"SHT_CUDA_INFO"
	.align	4


	//----- nvinfo : EIATTR_REGCOUNT
	.align		4
        /*0000*/ 	.byte	0x04, 0x2f
        /*0002*/ 	.short	(.L_3 - .L_2)
	.align		4
.L_2:
        /*0004*/ 	.word	index@(triton_poi_fused__native_batch_norm_legit_no_training_reflection_pad2d_relu_6)
        /*0008*/ 	.word	0x00000030


	//----- nvinfo : EIATTR_MIN_STACK_SIZE
	.align		4
.L_3:
        /*000c*/ 	.byte	0x04, 0x12
        /*000e*/ 	.short	(.L_5 - .L_4)
	.align		4
.L_4:
        /*0010*/ 	.word	index@(triton_poi_fused__native_batch_norm_legit_no_training_reflection_pad2d_relu_6)
        /*0014*/ 	.word	0x00000000


	//----- nvinfo : EIATTR_FRAME_SIZE
	.align		4
.L_5:
        /*0018*/ 	.byte	0x04, 0x11
        /*001a*/ 	.short	(.L_7 - .L_6)
	.align		4
.L_6:
        /*001c*/ 	.word	index@(triton_poi_fused__native_batch_norm_legit_no_training_reflection_pad2d_relu_6)
        /*0020*/ 	.word	0x00000000


	//----- nvinfo : EIATTR_MIN_STACK_SIZE
	.align		4
.L_7:
        /*0024*/ 	.byte	0x04, 0x12
        /*0026*/ 	.short	(.L_9 - .L_8)
	.align		4
.L_8:
        /*0028*/ 	.word	index@(triton_poi_fused__native_batch_norm_legit_no_training_reflection_pad2d_relu_6)
        /*002c*/ 	.word	0x00000000
.L_9:


//--------------------- .nv.info.triton_poi_fused__native_batch_norm_legit_no_training_reflection_pad2d_relu_6 --------------------------
	.section	.nv.info.triton_poi_fused__native_batch_norm_legit_no_training_reflection_pad2d_relu_6,"",@"SHT_CUDA_INFO"
	.sectionflags	@""
	.align	4


	//----- nvinfo : EIATTR_CUDA_API_VERSION
	.align		4
        /*0000*/ 	.byte	0x04, 0x37
        /*0002*/ 	.short	(.L_11 - .L_10)
.L_10:
        /*0004*/ 	.word	0x0000007c


	//----- nvinfo : EIATTR_KPARAM_INFO
	.align		4
.L_11:
        /*0008*/ 	.byte	0x04, 0x17
        /*000a*/ 	.short	(.L_13 - .L_12)
.L_12:
        /*000c*/ 	.word	0x00000000
        /*0010*/ 	.short	0x0006
        /*0012*/ 	.short	0x0030
        /*0014*/ 	.byte	0x00, 0xf0, 0x11, 0x00


	//----- nvinfo : EIATTR_KPARAM_INFO
	.align		4
.L_13:
        /*0018*/ 	.byte	0x04, 0x17
        /*001a*/ 	.short	(.L_15 - .L_14)
.L_14:
        /*001c*/ 	.word	0x00000000
        /*0020*/ 	.short	0x0005
        /*0022*/ 	.short	0x0028
        /*0024*/ 	.byte	0x00, 0xf4, 0x21, 0x00


	//----- nvinfo : EIATTR_KPARAM_INFO
	.align		4
.L_15:
        /*0028*/ 	.byte	0x04, 0x17
        /*002a*/ 	.short	(.L_17 - .L_16)
.L_16:
        /*002c*/ 	.word	0x00000000
        /*0030*/ 	.short	0x0004
        /*0032*/ 	.short	0x0020
        /*0034*/ 	.byte	0x00, 0xf4, 0x21, 0x00


	//----- nvinfo : EIATTR_KPARAM_INFO
	.align		4
.L_17:
        /*0038*/ 	.byte	0x04, 0x17
        /*003a*/ 	.short	(.L_19 - .L_18)
.L_18:
        /*003c*/ 	.word	0x00000000
        /*0040*/ 	.short	0x0003
        /*0042*/ 	.short	0x0018
        /*0044*/ 	.byte	0x00, 0xf4, 0x21, 0x00


	//----- nvinfo : EIATTR_KPARAM_INFO
	.align		4
.L_19:
        /*0048*/ 	.byte	0x04, 0x17
        /*004a*/ 	.short	(.L_21 - .L_20)
.L_20:
        /*004c*/ 	.word	0x00000000
        /*0050*/ 	.short	0x0002
        /*0052*/ 	.short	0x0010
        /*0054*/ 	.byte	0x00, 0xf4, 0x21, 0x00


	//----- nvinfo : EIATTR_KPARAM_INFO
	.align		4
.L_21:
        /*0058*/ 	.byte	0x04, 0x17
        /*005a*/ 	.short	(.L_23 - .L_22)
.L_22:
        /*005c*/ 	.word	0x00000000
        /*0060*/ 	.short	0x0001
        /*0062*/ 	.short	0x0008
        /*0064*/ 	.byte	0x00, 0xf4, 0x21, 0x00


	//----- nvinfo : EIATTR_KPARAM_INFO
	.align		4
.L_23:
        /*0068*/ 	.byte	0x04, 0x17
        /*006a*/ 	.short	(.L_25 - .L_24)
.L_24:
        /*006c*/ 	.word	0x00000000
        /*0070*/ 	.short	0x0000
        /*0072*/ 	.short	0x0000
        /*0074*/ 	.byte	0x00, 0xf4, 0x21, 0x00


	//----- nvinfo : EIATTR_SPARSE_MMA_MASK
	.align		4
.L_25:
        /*0078*/ 	.byte	0x03, 0x50
        /*007a*/ 	.short	0x0000


	//----- nvinfo : EIATTR_MAXREG_COUNT
	.align		4
        /*007c*/ 	.byte	0x03, 0x1b
        /*007e*/ 	.short	0x00ff


	//----- nvinfo : EIATTR_EXIT_INSTR_OFFSETS
	.align		4
        /*0080*/ 	.byte	0x04, 0x1c
        /*0082*/ 	.short	(.L_27 - .L_26)


	//   ....[0]....
.L_26:
        /*0084*/ 	.word	0x00001760


	//   ....[1]....
        /*0088*/ 	.word	0x00001780


	//----- nvinfo : EIATTR_REQNTID
	.align		4
.L_27:
        /*008c*/ 	.byte	0x04, 0x10
        /*008e*/ 	.short	(.L_29 - .L_28)
.L_28:
        /*0090*/ 	.word	0x00000080
        /*0094*/ 	.word	0x00000001
        /*0098*/ 	.word	0x00000001


	//----- nvinfo : EIATTR_CBANK_PARAM_SIZE
	.align		4
.L_29:
        /*009c*/ 	.byte	0x03, 0x19
        /*009e*/ 	.short	0x0034


	//----- nvinfo : EIATTR_PARAM_CBANK
	.align		4
        /*00a0*/ 	.byte	0x04, 0x0a
        /*00a2*/ 	.short	(.L_31 - .L_30)
	.align		4
.L_30:
        /*00a4*/ 	.word	index@(.nv.constant0.triton_poi_fused__native_batch_norm_legit_no_training_reflection_pad2d_relu_6)
        /*00a8*/ 	.short	0x0210
        /*00aa*/ 	.short	0x0034


	//----- nvinfo : EIATTR_SW_WAR
	.align		4
.L_31:
        /*00ac*/ 	.byte	0x04, 0x36
        /*00ae*/ 	.short	(.L_33 - .L_32)
.L_32:
        /*00b0*/ 	.word	0x00000008
.L_33:


//--------------------- .nv.callgraph             --------------------------
	.section	.nv.callgraph,"",@"SHT_CUDA_CALLGRAPH"
	.align	4
	.sectionentsize	8
	.align		4
        /*0000*/ 	.word	0x00000000
	.align		4
        /*0004*/ 	.word	0xffffffff
	.align		4
        /*0008*/ 	.word	0x00000000
	.align		4
        /*000c*/ 	.word	0xfffffffe
	.align		4
        /*0010*/ 	.word	0x00000000
	.align		4
        /*0014*/ 	.word	0xfffffffd
	.align		4
        /*0018*/ 	.word	0x00000000
	.align		4
        /*001c*/ 	.word	0xfffffffc


//--------------------- .nv.constant4             --------------------------
	.section	.nv.constant4,"a",@progbits
	.align	8
	.align		8
.nv.constant4:
        /*0000*/ 	.dword	_$_str
	.align		8
        /*0008*/ 	.dword	_$_str_$_2


//--------------------- .text.triton_poi_fused__native_batch_norm_legit_no_training_reflection_pad2d_relu_6 --------------------------
	.section	.text.triton_poi_fused__native_batch_norm_legit_no_training_reflection_pad2d_relu_6,"ax",@progbits
	.align	128
        .global         triton_poi_fused__native_batch_norm_legit_no_training_reflection_pad2d_relu_6
        .type           triton_poi_fused__native_batch_norm_legit_no_training_reflection_pad2d_relu_6,@function
        .size           triton_poi_fused__native_batch_norm_legit_no_training_reflection_pad2d_relu_6,(.L_x_1 - triton_poi_fused__native_batch_norm_legit_no_training_reflection_pad2d_relu_6)
        .other          triton_poi_fused__native_batch_norm_legit_no_training_reflection_pad2d_relu_6,@"STO_CUDA_ENTRY STV_DEFAULT"
triton_poi_fused__native_batch_norm_legit_no_training_reflection_pad2d_relu_6:
.text.triton_poi_fused__native_batch_norm_legit_no_training_reflection_pad2d_relu_6:
[----:B------:R-:W0:Y:S01]  /*0000*/  LDC R1, c[0x0][0x28] ;  /* 0x00000a00ff017b82 */ /* 0x000e220000000800 */
[----:B------:R-:W1:Y:S07]  /*0010*/  S2R R0, SR_TID.X ;  /* 0x0000000000007919 */ /* 0x000e6e0000002100 */
[----:B------:R-:W2:Y:S01]  /*0020*/  LDC.64 R24, c[0x0][0x220] ;  /* 0x00008800ff187b82 */ /* 0x000ea20000000a00 */
[----:B------:R-:W-:Y:S01]  /*0030*/  ULDC.64 UR4, c[0x0][0x208] ;  /* 0x0000820000047ab9 */ /* 0x000fe20000000a00 */
[----:B------:R-:W3:Y:S01]  /*0040*/  S2R R19, SR_CTAID.X ;  /* 0x0000000000137919 */ /* 0x000ee20000002500 */
[----:B------:R-:W-:-:S02]  /*0050*/  HFMA2.MMA R16, -RZ, RZ, 0, 0 ;  /* 0x00000000ff107435 */ /* 0x000fc400000001ff */
[----:B------:R-:W-:Y:S01]  /*0060*/  HFMA2.MMA R34, -RZ, RZ, 0, 0 ;  /* 0x00000000ff227435 */ /* 0x000fe200000001ff */
[----:B------:R-:W-:Y:S01]  /*0070*/  IMAD.MOV.U32 R28, RZ, RZ, RZ ;  /* 0x000000ffff1c7224 */ /* 0x000fe200078e00ff */
[----:B------:R-:W-:Y:S01]  /*0080*/  MOV R22, RZ ;  /* 0x000000ff00167202 */ /* 0x000fe20000000f00 */
[----:B------:R-:W-:Y:S01]  /*0090*/  IMAD.MOV.U32 R8, RZ, RZ, RZ ;  /* 0x000000ffff087224 */ /* 0x000fe200078e00ff */
[----:B------:R-:W-:Y:S01]  /*00a0*/  MOV R26, RZ ;  /* 0x000000ff001a7202 */ /* 0x000fe20000000f00 */
[----:B------:R-:W-:Y:S01]  /*00b0*/  IMAD.MOV.U32 R12, RZ, RZ, RZ ;  /* 0x000000ffff0c7224 */ /* 0x000fe200078e00ff */
[----:B------:R-:W-:Y:S01]  /*00c0*/  HFMA2.MMA R30, -RZ, RZ, 0, 0 ;  /* 0x00000000ff1e7435 */ /* 0x000fe200000001ff */
[----:B------:R-:W-:Y:S01]  /*00d0*/  MOV R18, RZ ;  /* 0x000000ff00127202 */ /* 0x000fe20000000f00 */
[----:B------:R-:W-:Y:S01]  /*00e0*/  HFMA2.MMA R14, -RZ, RZ, 0, 0 ;  /* 0x00000000ff0e7435 */ /* 0x000fe200000001ff */
[----:B------:R-:W4:Y:S01]  /*00f0*/  LDC.64 R38, c[0x0][0x210] ;  /* 0x00008400ff267b82 */ /* 0x000f220000000a00 */
[----:B-1----:R-:W-:-:S04]  /*0100*/  SHF.L.U32 R0, R0, 0x2, RZ ;  /* 0x0000000200007819 */ /* 0x002fc800000006ff */
[----:B------:R-:W-:-:S05]  /*0110*/  LOP3.LUT R0, R0, 0x1fc, RZ, 0xc0, !PT ;  /* 0x000001fc00007812 */ /* 0x000fca00078ec0ff */
[----:B---3--:R-:W-:-:S04]  /*0120*/  IMAD R19, R19, 0x400, R0 ;  /* 0x0000040013137824 */ /* 0x008fc800078e0200 */
[C---:B------:R-:W-:Y:S01]  /*0130*/  IMAD.HI R17, R19.reuse, 0x6aff5f81, RZ ;  /* 0x6aff5f8113117827 */ /* 0x040fe200078e02ff */
[----:B------:R-:W-:-:S04]  /*0140*/  ISETP.GE.AND P1, PT, R19, 0x132400, PT ;  /* 0x001324001300780c */ /* 0x000fc80003f26270 */
[----:B------:R-:W-:-:S04]  /*0150*/  SHF.R.U32.HI R0, RZ, 0x1f, R17 ;  /* 0x0000001fff007819 */ /* 0x000fc80000011611 */
[----:B------:R-:W-:-:S04]  /*0160*/  LEA.HI.SX32 R17, R17, R0, 0x15 ;  /* 0x0000000011117211 */ /* 0x000fc800078faaff */
[----:B------:R-:W-:-:S04]  /*0170*/  LEA.HI R0, R17, R17, RZ, 0x6 ;  /* 0x0000001111007211 */ /* 0x000fc800078f30ff */
[----:B------:R-:W-:-:S04]  /*0180*/  LOP3.LUT R0, R0, 0xffffffc0, RZ, 0xc0, !PT ;  /* 0xffffffc000007812 */ /* 0x000fc800078ec0ff */
[----:B------:R-:W-:Y:S01]  /*0190*/  IADD3 R41, R17, -R0, RZ ;  /* 0x8000000011297210 */ /* 0x000fe20007ffe0ff */
[----:B------:R-:W-:-:S04]  /*01a0*/  IMAD.MOV.U32 R0, RZ, RZ, RZ ;  /* 0x000000ffff007224 */ /* 0x000fc800078e00ff */
[----:B--2---:R-:W-:-:S05]  /*01b0*/  IMAD.WIDE R6, R41, 0x4, R24 ;  /* 0x0000000429067825 */ /* 0x004fca00078e0218 */
[----:B------:R-:W2:Y:S01]  /*01c0*/  @!P1 LDG.E.EL R0, desc[UR4][R6.64] ;  /* 0x0000000406009981 */ /* 0x000ea2000c2e1900 */
[C---:B------:R-:W-:Y:S02]  /*01d0*/  VIADD R29, R19.reuse, 0x3 ;  /* 0x00000003131d7836 */ /* 0x040fe40000000000 */
[----:B------:R-:W-:Y:S01]  /*01e0*/  VIADD R23, R19, 0x203 ;  /* 0x0000020313177836 */ /* 0x000fe20000000000 */
[----:B------:R-:W3:Y:S01]  /*01f0*/  @!P1 LDG.E.EL R16, desc[UR4][R6.64] ;  /* 0x0000000406109981 */ /* 0x000ee2000c2e1900 */
[----:B------:R-:W-:-:S03]  /*0200*/  IMAD.HI R28, R29, -0x15f15f15, R28 ;  /* 0xea0ea0eb1d1c7827 */ /* 0x000fc600078e021c */
[----:B------:R-:W5:Y:S01]  /*0210*/  @!P1 LDG.E.EL R34, desc[UR4][R6.64] ;  /* 0x0000000406229981 */ /* 0x000f62000c2e1900 */
[----:B------:R-:W-:Y:S01]  /*0220*/  VIADD R9, R19, 0x202 ;  /* 0x0000020213097836 */ /* 0x000fe20000000000 */
[----:B------:R-:W-:Y:S01]  /*0230*/  SHF.R.U32.HI R33, RZ, 0x1f, R28 ;  /* 0x0000001fff217819 */ /* 0x000fe2000001161c */
[----:B------:R-:W-:Y:S01]  /*0240*/  IMAD.HI R3, R23, -0x15f15f15, R22 ;  /* 0xea0ea0eb17037827 */ /* 0x000fe200078e0216 */
[----:B------:R-:W-:-:S03]  /*0250*/  IADD3 R15, R19, 0x200, RZ ;  /* 0x00000200130f7810 */ /* 0x000fc60007ffe0ff */
[----:B------:R-:W-:Y:S01]  /*0260*/  IMAD.HI R2, R9, -0x15f15f15, R8 ;  /* 0xea0ea0eb09027827 */ /* 0x000fe200078e0208 */
[----:B------:R-:W-:Y:S02]  /*0270*/  LEA.HI.SX32 R28, R28, R33, 0x1a ;  /* 0x000000211c1c7211 */ /* 0x000fe400078fd2ff */
[----:B------:R-:W-:Y:S02]  /*0280*/  SHF.R.U32.HI R22, RZ, 0x1f, R3 ;  /* 0x0000001fff167819 */ /* 0x000fe40000011603 */
[----:B------:R-:W-:Y:S01]  /*0290*/  IADD3 R27, R19, 0x201, RZ ;  /* 0x00000201131b7810 */ /* 0x000fe20007ffe0ff */
[----:B------:R-:W-:Y:S01]  /*02a0*/  VIADD R13, R19, 0x2 ;  /* 0x00000002130d7836 */ /* 0x000fe20000000000 */
[----:B------:R-:W-:Y:S01]  /*02b0*/  SHF.R.U32.HI R33, RZ, 0x1f, R2 ;  /* 0x0000001fff217819 */ /* 0x000fe20000011602 */
[----:B------:R-:W-:Y:S01]  /*02c0*/  IMAD.HI R11, R15, 0x6aff5f81, RZ ;  /* 0x6aff5f810f0b7827 */ /* 0x000fe200078e02ff */
[----:B------:R-:W-:Y:S02]  /*02d0*/  LEA.HI.SX32 R22, R3, R22, 0x1a ;  /* 0x0000001603167211 */ /* 0x000fe400078fd2ff */
[----:B------:R-:W-:Y:S01]  /*02e0*/  LEA.HI.SX32 R3, R2, R33, 0x1a ;  /* 0x0000002102037211 */ /* 0x000fe200078fd2ff */
[----:B------:R-:W-:Y:S01]  /*02f0*/  IMAD.HI R26, R27, -0x15f15f15, R26 ;  /* 0xea0ea0eb1b1a7827 */ /* 0x000fe200078e021a */
[----:B------:R-:W-:-:S03]  /*0300*/  CS2R R32, SRZ ;  /* 0x0000000000207805 */ /* 0x000fc6000001ff00 */
[----:B------:R-:W-:Y:S01]  /*0310*/  IMAD.HI R20, R13, -0x15f15f15, R12 ;  /* 0xea0ea0eb0d147827 */ /* 0x000fe200078e020c */
[----:B------:R-:W-:Y:S02]  /*0320*/  SHF.R.U32.HI R12, RZ, 0x1f, R11 ;  /* 0x0000001fff0c7819 */ /* 0x000fe4000001160b */
[----:B------:R-:W-:Y:S01]  /*0330*/  SHF.R.U32.HI R35, RZ, 0x1f, R26 ;  /* 0x0000001fff237819 */ /* 0x000fe2000001161a */
[----:B------:R1:W2:Y:S01]  /*0340*/  @!P1 LDG.E.EL R33, desc[UR4][R6.64] ;  /* 0x0000000406219981 */ /* 0x0002a2000c2e1900 */
[----:B------:R-:W-:Y:S01]  /*0350*/  LEA.HI.SX32 R8, R11, R12, 0x15 ;  /* 0x0000000c0b087211 */ /* 0x000fe200078faaff */
[C---:B------:R-:W-:Y:S01]  /*0360*/  VIADD R31, R19.reuse, 0x1 ;  /* 0x00000001131f7836 */ /* 0x040fe20000000000 */
[----:B------:R-:W-:Y:S01]  /*0370*/  LEA.HI.SX32 R26, R26, R35, 0x1a ;  /* 0x000000231a1a7211 */ /* 0x000fe200078fd2ff */
[----:B------:R-:W-:Y:S01]  /*0380*/  IMAD.HI R4, R19, -0x15f15f15, R18 ;  /* 0xea0ea0eb13047827 */ /* 0x000fe200078e0212 */
[----:B------:R-:W-:-:S03]  /*0390*/  LEA.HI R35, R8, R8, RZ, 0x6 ;  /* 0x0000000808237211 */ /* 0x000fc600078f30ff */
[----:B------:R-:W-:Y:S01]  /*03a0*/  IMAD.HI R30, R31, -0x15f15f15, R30 ;  /* 0xea0ea0eb1f1e7827 */ /* 0x000fe200078e021e */
[----:B------:R-:W-:Y:S02]  /*03b0*/  LOP3.LUT R35, R35, 0xffffffc0, RZ, 0xc0, !PT ;  /* 0xffffffc023237812 */ /* 0x000fe400078ec0ff */
[C---:B------:R-:W-:Y:S01]  /*03c0*/  ISETP.GE.AND P0, PT, R15.reuse, 0x132400, PT ;  /* 0x001324000f00780c */ /* 0x040fe20003f06270 */
[----:B------:R-:W-:Y:S01]  /*03d0*/  IMAD.HI R10, R15, -0x15f15f15, R14 ;  /* 0xea0ea0eb0f0a7827 */ /* 0x000fe200078e020e */
[----:B------:R-:W-:Y:S02]  /*03e0*/  SHF.R.U32.HI R11, RZ, 0x1f, R30 ;  /* 0x0000001fff0b7819 */ /* 0x000fe4000001161e */
[----:B------:R-:W-:Y:S02]  /*03f0*/  SHF.R.U32.HI R5, RZ, 0x1f, R4 ;  /* 0x0000001fff057819 */ /* 0x000fe40000011604 */
[----:B------:R-:W-:Y:S02]  /*0400*/  SHF.R.U32.HI R21, RZ, 0x1f, R20 ;  /* 0x0000001fff157819 */ /* 0x000fe40000011614 */
[----:B------:R-:W-:-:S02]  /*0410*/  IADD3 R35, R8, -R35, RZ ;  /* 0x8000002308237210 */ /* 0x000fc40007ffe0ff */
[----:B------:R-:W-:Y:S02]  /*0420*/  LEA.HI.SX32 R30, R30, R11, 0x1a ;  /* 0x0000000b1e1e7211 */ /* 0x000fe400078fd2ff */
[----:B------:R-:W-:Y:S01]  /*0430*/  LEA.HI.SX32 R5, R4, R5, 0x1a ;  /* 0x0000000504057211 */ /* 0x000fe200078fd2ff */
[----:B------:R-:W-:Y:S01]  /*0440*/  IMAD.MOV.U32 R4, RZ, RZ, RZ ;  /* 0x000000ffff047224 */ /* 0x000fe200078e00ff */
[----:B------:R-:W-:Y:S02]  /*0450*/  LEA.HI.SX32 R21, R20, R21, 0x1a ;  /* 0x0000001514157211 */ /* 0x000fe400078fd2ff */
[----:B------:R-:W-:Y:S01]  /*0460*/  SHF.R.U32.HI R11, RZ, 0x1f, R10 ;  /* 0x0000001fff0b7819 */ /* 0x000fe2000001160a */
[----:B------:R-:W-:Y:S01]  /*0470*/  HFMA2.MMA R2, -RZ, RZ, 0, 0 ;  /* 0x00000000ff027435 */ /* 0x000fe200000001ff */
[----:B------:R-:W-:Y:S01]  /*0480*/  MOV R20, RZ ;  /* 0x000000ff00147202 */ /* 0x000fe20000000f00 */
[----:B------:R-:W-:Y:S01]  /*0490*/  IMAD.WIDE R24, R35, 0x4, R24 ;  /* 0x0000000423187825 */ /* 0x000fe200078e0218 */
[----:B------:R-:W-:-:S03]  /*04a0*/  LEA.HI.SX32 R11, R10, R11, 0x1a ;  /* 0x0000000b0a0b7211 */ /* 0x000fc600078fd2ff */
[----:B------:R-:W-:Y:S01]  /*04b0*/  IMAD.HI R4, R5, -0x15f15f15, R4 ;  /* 0xea0ea0eb05047827 */ /* 0x000fe200078e0204 */
[----:B------:R-:W2:Y:S03]  /*04c0*/  @!P0 LDG.E.EL R32, desc[UR4][R24.64] ;  /* 0x0000000418208981 */ /* 0x000ea6000c2e1900 */
[----:B------:R-:W-:Y:S02]  /*04d0*/  IMAD.MOV.U32 R10, RZ, RZ, RZ ;  /* 0x000000ffff0a7224 */ /* 0x000fe400078e00ff */
[----:B------:R-:W-:-:S04]  /*04e0*/  IMAD.HI R12, R21, -0x15f15f15, R20 ;  /* 0xea0ea0eb150c7827 */ /* 0x000fc800078e0214 */
[----:B------:R-:W-:-:S04]  /*04f0*/  IMAD.HI R10, R11, -0x15f15f15, R10 ;  /* 0xea0ea0eb0b0a7827 */ /* 0x000fc800078e020a */
[----:B------:R-:W-:Y:S01]  /*0500*/  IMAD R22, R22, -0x46, R23 ;  /* 0xffffffba16167824 */ /* 0x000fe200078e0217 */
[----:B------:R-:W-:Y:S01]  /*0510*/  SHF.R.U32.HI R23, RZ, 0x1f, R4 ;  /* 0x0000001fff177819 */ /* 0x000fe20000011604 */
[----:B------:R-:W-:Y:S01]  /*0520*/  IMAD R26, R26, -0x46, R27 ;  /* 0xffffffba1a1a7824 */ /* 0x000fe200078e021b */
[----:B------:R-:W-:Y:S01]  /*0530*/  SHF.R.U32.HI R27, RZ, 0x1f, R12 ;  /* 0x0000001fff1b7819 */ /* 0x000fe2000001160c */
[----:B------:R-:W-:Y:S01]  /*0540*/  IMAD.HI R2, R3, -0x15f15f15, R2 ;  /* 0xea0ea0eb03027827 */ /* 0x000fe200078e0202 */
[----:B------:R-:W-:-:S03]  /*0550*/  LEA.HI.SX32 R23, R4, R23, 0x1a ;  /* 0x0000001704177211 */ /* 0x000fc600078fd2ff */
[----:B------:R-:W-:Y:S01]  /*0560*/  IMAD R28, R28, -0x46, R29 ;  /* 0xffffffba1c1c7824 */ /* 0x000fe200078e021d */
[----:B------:R-:W-:Y:S01]  /*0570*/  SHF.R.U32.HI R29, RZ, 0x1f, R10 ;  /* 0x0000001fff1d7819 */ /* 0x000fe2000001160a */
[----:B------:R-:W-:Y:S01]  /*0580*/  IMAD R30, R30, -0x46, R31 ;  /* 0xffffffba1e1e7824 */ /* 0x000fe200078e021f */
[----:B------:R-:W-:Y:S01]  /*0590*/  LEA.HI.SX32 R20, R12, R27, 0x1a ;  /* 0x0000001b0c147211 */ /* 0x000fe200078fd2ff */
[----:B------:R-:W-:Y:S02]  /*05a0*/  IMAD R14, R11, -0x46, R15 ;  /* 0xffffffba0b0e7824 */ /* 0x000fe400078e020f */
[----:B------:R-:W-:Y:S01]  /*05b0*/  IMAD R4, R5, -0x46, R19 ;  /* 0xffffffba05047824 */ /* 0x000fe200078e0213 */
[----:B------:R-:W-:Y:S01]  /*05c0*/  SHF.R.U32.HI R31, RZ, 0x1f, R2 ;  /* 0x0000001fff1f7819 */ /* 0x000fe20000011602 */
[----:B------:R-:W-:Y:S01]  /*05d0*/  IMAD R12, R21, -0x46, R13 ;  /* 0xffffffba150c7824 */ /* 0x000fe200078e020d */
[----:B------:R-:W-:Y:S01]  /*05e0*/  LEA.HI.SX32 R10, R10, R29, 0x1a ;  /* 0x0000001d0a0a7211 */ /* 0x000fe200078fd2ff */
[----:B------:R-:W-:Y:S01]  /*05f0*/  IMAD R9, R3, -0x46, R9 ;  /* 0xffffffba03097824 */ /* 0x000fe200078e0209 */
[----:B------:R-:W-:Y:S01]  /*0600*/  IADD3 R30, R30, -0x3, RZ ;  /* 0xfffffffd1e1e7810 */ /* 0x000fe20007ffe0ff */
[----:B------:R-:W-:Y:S01]  /*0610*/  VIADD R4, R4, 0xfffffffd ;  /* 0xfffffffd04047836 */ /* 0x000fe20000000000 */
[----:B------:R-:W-:Y:S01]  /*0620*/  IADD3 R14, R14, -0x3, RZ ;  /* 0xfffffffd0e0e7810 */ /* 0x000fe20007ffe0ff */
[----:B------:R-:W-:Y:S01]  /*0630*/  VIADD R26, R26, 0xfffffffd ;  /* 0xfffffffd1a1a7836 */ /* 0x000fe20000000000 */
[----:B------:R-:W-:Y:S01]  /*0640*/  LEA.HI.SX32 R31, R2, R31, 0x1a ;  /* 0x0000001f021f7211 */ /* 0x000fe200078fd2ff */
[----:B------:R-:W-:Y:S01]  /*0650*/  VIADD R12, R12, 0xfffffffd ;  /* 0xfffffffd0c0c7836 */ /* 0x000fe20000000000 */
[----:B------:R-:W-:Y:S01]  /*0660*/  IADD3 R9, R9, -0x3, RZ ;  /* 0xfffffffd09097810 */ /* 0x000fe20007ffe0ff */
[----:B------:R-:W-:Y:S01]  /*0670*/  IMAD R2, R23, -0x46, R5 ;  /* 0xffffffba17027824 */ /* 0x000fe200078e0205 */
[----:B------:R-:W-:Y:S01]  /*0680*/  IABS R4, R4 ;  /* 0x0000000400047213 */ /* 0x000fe20000000000 */
[----:B------:R-:W-:Y:S01]  /*0690*/  IMAD R10, R10, -0x46, R11 ;  /* 0xffffffba0a0a7824 */ /* 0x000fe200078e020b */
[----:B------:R-:W-:Y:S01]  /*06a0*/  IABS R5, R30 ;  /* 0x0000001e00057213 */ /* 0x000fe20000000000 */
[----:B------:R-:W-:Y:S01]  /*06b0*/  IMAD R20, R20, -0x46, R21 ;  /* 0xffffffba14147824 */ /* 0x000fe200078e0215 */
[----:B------:R-:W-:-:S02]  /*06c0*/  IABS R26, R26 ;  /* 0x0000001a001a7213 */ /* 0x000fc40000000000 */
[----:B------:R-:W-:Y:S02]  /*06d0*/  IABS R11, R14 ;  /* 0x0000000e000b7213 */ /* 0x000fe40000000000 */
[----:B-1----:R-:W-:Y:S01]  /*06e0*/  IABS R6, R12 ;  /* 0x0000000c00067213 */ /* 0x002fe20000000000 */
[----:B------:R-:W-:Y:S01]  /*06f0*/  IMAD R3, R31, -0x46, R3 ;  /* 0xffffffba1f037824 */ /* 0x000fe200078e0203 */
[----:B------:R-:W-:Y:S02]  /*0700*/  IABS R14, R9 ;  /* 0x00000009000e7213 */ /* 0x000fe40000000000 */
[----:B------:R-:W-:Y:S01]  /*0710*/  IADD3 R13, R2, -0x3, RZ ;  /* 0xfffffffd020d7810 */ /* 0x000fe20007ffe0ff */
[----:B------:R-:W-:Y:S01]  /*0720*/  VIADD R4, R4, 0xffffffc1 ;  /* 0xffffffc104047836 */ /* 0x000fe20000000000 */
[----:B------:R-:W-:Y:S01]  /*0730*/  IADD3 R5, R5, -0x3f, RZ ;  /* 0xffffffc105057810 */ /* 0x000fe20007ffe0ff */
[----:B------:R-:W-:Y:S01]  /*0740*/  IMAD.MOV.U32 R9, RZ, RZ, R26 ;  /* 0x000000ffff097224 */ /* 0x000fe200078e001a */
[----:B------:R-:W-:Y:S01]  /*0750*/  IADD3 R2, R11, -0x3f, RZ ;  /* 0xffffffc10b027810 */ /* 0x000fe20007ffe0ff */
[----:B------:R-:W-:Y:S01]  /*0760*/  VIADD R20, R20, 0xfffffffd ;  /* 0xfffffffd14147836 */ /* 0x000fe20000000000 */
[----:B------:R-:W-:Y:S01]  /*0770*/  IADD3 R11, R14, -0x3f, RZ ;  /* 0xffffffc10e0b7810 */ /* 0x000fe20007ffe0ff */
[----:B------:R-:W-:Y:S01]  /*0780*/  VIADD R6, R6, 0xffffffc1 ;  /* 0xffffffc106067836 */ /* 0x000fe20000000000 */
[----:B------:R-:W-:Y:S01]  /*0790*/  IADD3 R28, R28, -0x3, RZ ;  /* 0xfffffffd1c1c7810 */ /* 0x000fe20007ffe0ff */
[----:B------:R-:W-:Y:S01]  /*07a0*/  VIADD R3, R3, 0xfffffffd ;  /* 0xfffffffd03037836 */ /* 0x000fe20000000000 */
[----:B------:R-:W-:Y:S01]  /*07b0*/  IABS R5, R5 ;  /* 0x0000000500057213 */ /* 0x000fe20000000000 */
[----:B------:R-:W-:Y:S01]  /*07c0*/  VIADD R9, R9, 0xffffffc1 ;  /* 0xffffffc109097836 */ /* 0x000fe20000000000 */
[----:B------:R-:W-:-:S02]  /*07d0*/  IABS R14, R2 ;  /* 0x00000002000e7213 */ /* 0x000fc40000000000 */
[----:B------:R-:W-:Y:S02]  /*07e0*/  CS2R R30, SRZ ;  /* 0x00000000001e7805 */ /* 0x000fe4000001ff00 */
[----:B------:R-:W-:Y:S01]  /*07f0*/  LEA R17, R17, 0xfff, 0xc ;  /* 0x00000fff11117811 */ /* 0x000fe200078e60ff */
[----:B------:R-:W-:Y:S01]  /*0800*/  VIADD R22, R22, 0xfffffffd ;  /* 0xfffffffd16167836 */ /* 0x000fe20000000000 */
[----:B------:R-:W-:Y:S01]  /*0810*/  IABS R4, R4 ;  /* 0x0000000400047213 */ /* 0x000fe20000000000 */
[----:B------:R-:W1:Y:S01]  /*0820*/  LDC.64 R26, c[0x0][0x218] ;  /* 0x00008600ff1a7b82 */ /* 0x000e620000000a00 */
[----:B------:R-:W-:Y:S01]  /*0830*/  IABS R20, R20 ;  /* 0x0000001400147213 */ /* 0x000fe20000000000 */
[----:B------:R-:W5:Y:S01]  /*0840*/  @!P0 LDG.E.EL R30, desc[UR4][R24.64] ;  /* 0x00000004181e8981 */ /* 0x000f62000c2e1900 */
[----:B------:R-:W-:Y:S02]  /*0850*/  IABS R12, R6 ;  /* 0x00000006000c7213 */ /* 0x000fe40000000000 */
[----:B------:R-:W-:Y:S01]  /*0860*/  IABS R15, R11 ;  /* 0x0000000b000f7213 */ /* 0x000fe20000000000 */
[----:B------:R-:W-:Y:S01]  /*0870*/  IMAD.MOV.U32 R6, RZ, RZ, R5 ;  /* 0x000000ffff067224 */ /* 0x000fe200078e0005 */
[----:B------:R-:W-:-:S02]  /*0880*/  IABS R7, R28 ;  /* 0x0000001c00077213 */ /* 0x000fc40000000000 */
[----:B------:R-:W-:Y:S02]  /*0890*/  MOV R11, R14 ;  /* 0x0000000e000b7202 */ /* 0x000fe40000000f00 */
[----:B------:R-:W-:Y:S02]  /*08a0*/  IABS R14, R3 ;  /* 0x00000003000e7213 */ /* 0x000fe40000000000 */
[----:B------:R-:W-:Y:S02]  /*08b0*/  IADD3 R5, R17, -R4, RZ ;  /* 0x8000000411057210 */ /* 0x000fe40007ffe0ff */
[----:B------:R-:W-:Y:S02]  /*08c0*/  IABS R13, R13 ;  /* 0x0000000d000d7213 */ /* 0x000fe40000000000 */
[----:B------:R-:W-:Y:S02]  /*08d0*/  IABS R9, R9 ;  /* 0x0000000900097213 */ /* 0x000fe40000000000 */
[----:B------:R-:W-:-:S02]  /*08e0*/  MOV R3, R20 ;  /* 0x0000001400037202 */ /* 0x000fc40000000f00 */
[----:B------:R-:W-:Y:S02]  /*08f0*/  IADD3 R4, R17, -R12, RZ ;  /* 0x8000000c11047210 */ /* 0x000fe40007ffe0ff */
[----:B------:R-:W-:Y:S02]  /*0900*/  IADD3 R7, R7, -0x3f, RZ ;  /* 0xffffffc107077810 */ /* 0x000fe40007ffe0ff */
[----:B------:R-:W-:Y:S02]  /*0910*/  IABS R12, R22 ;  /* 0x00000016000c7213 */ /* 0x000fe40000000000 */
[----:B------:R-:W-:Y:S01]  /*0920*/  IADD3 R10, R10, -0x3, RZ ;  /* 0xfffffffd0a0a7810 */ /* 0x000fe20007ffe0ff */
[----:B------:R-:W1:Y:S01]  /*0930*/  LDC.64 R22, c[0x0][0x228] ;  /* 0x00008a00ff167b82 */ /* 0x000e620000000a00 */
[----:B------:R-:W-:Y:S01]  /*0940*/  MOV R2, R13 ;  /* 0x0000000d00027202 */ /* 0x000fe20000000f00 */
[----:B------:R-:W-:Y:S01]  /*0950*/  IMAD.MOV.U32 R13, RZ, RZ, R9 ;  /* 0x000000ffff0d7224 */ /* 0x000fe200078e0009 */
[----:B------:R-:W-:Y:S01]  /*0960*/  IADD3 R3, R3, -0x3f, RZ ;  /* 0xffffffc103037810 */ /* 0x000fe20007ffe0ff */
[----:B------:R-:W-:Y:S01]  /*0970*/  VIADD R12, R12, 0xffffffc1 ;  /* 0xffffffc10c0c7836 */ /* 0x000fe20000000000 */
[----:B------:R-:W-:-:S02]  /*0980*/  IABS R18, R7 ;  /* 0x0000000700127213 */ /* 0x000fc40000000000 */
[----:B------:R-:W-:Y:S01]  /*0990*/  IABS R9, R10 ;  /* 0x0000000a00097213 */ /* 0x000fe20000000000 */
[----:B------:R-:W-:Y:S01]  /*09a0*/  VIADD R2, R2, 0xffffffc1 ;  /* 0xffffffc102027836 */ /* 0x000fe20000000000 */
[----:B------:R-:W-:Y:S01]  /*09b0*/  IABS R45, R3 ;  /* 0x00000003002d7213 */ /* 0x000fe20000000000 */
[----:B------:R-:W-:Y:S01]  /*09c0*/  IMAD.MOV.U32 R3, RZ, RZ, R14 ;  /* 0x000000ffff037224 */ /* 0x000fe200078e000e */
[----:B------:R-:W-:Y:S01]  /*09d0*/  LEA R8, R8, 0xfff, 0xc ;  /* 0x00000fff08087811 */ /* 0x000fe200078e60ff */
[C---:B------:R-:W-:Y:S02]  /*09e0*/  IMAD.IADD R7, R17.reuse, 0x1, -R6 ;  /* 0x0000000111077824 */ /* 0x040fe400078e0a06 */
[----:B------:R-:W-:Y:S01]  /*09f0*/  IMAD.IADD R6, R17, 0x1, -R18 ;  /* 0x0000000111067824 */ /* 0x000fe200078e0a12 */
[----:B------:R-:W-:Y:S01]  /*0a00*/  IABS R17, R12 ;  /* 0x0000000c00117213 */ /* 0x000fe20000000000 */
[----:B------:R-:W-:Y:S01]  /*0a10*/  VIADD R9, R9, 0xffffffc1 ;  /* 0xffffffc109097836 */ /* 0x000fe20000000000 */
[----:B------:R-:W-:Y:S01]  /*0a20*/  IABS R12, R2 ;  /* 0x00000002000c7213 */ /* 0x000fe20000000000 */
[C---:B------:R-:W-:Y:S01]  /*0a30*/  IMAD.IADD R10, R8.reuse, 0x1, -R11 ;  /* 0x00000001080a7824 */ /* 0x040fe200078e0a0b */
[----:B------:R-:W-:Y:S01]  /*0a40*/  IADD3 R3, R3, -0x3f, RZ ;  /* 0xffffffc103037810 */ /* 0x000fe20007ffe0ff */
[----:B------:R-:W-:Y:S01]  /*0a50*/  IMAD.IADD R2, R8, 0x1, -R15 ;  /* 0x0000000108027824 */ /* 0x000fe200078e0a0f */
[----:B------:R-:W-:-:S02]  /*0a60*/  IADD3 R11, R8, -R13, RZ ;  /* 0x8000000d080b7210 */ /* 0x000fc40007ffe0ff */
[----:B------:R-:W-:Y:S01]  /*0a70*/  IADD3 R8, R8, -R17, RZ ;  /* 0x8000001108087210 */ /* 0x000fe20007ffe0ff */
[----:B------:R-:W-:Y:S01]  /*0a80*/  IMAD.MOV.U32 R17, RZ, RZ, RZ ;  /* 0x000000ffff117224 */ /* 0x000fe200078e00ff */
[----:B------:R-:W-:Y:S01]  /*0a90*/  IABS R21, R9 ;  /* 0x0000000900157213 */ /* 0x000fe20000000000 */
[----:B------:R-:W-:Y:S01]  /*0aa0*/  IMAD R7, R12, -0x40, R7 ;  /* 0xffffffc00c077824 */ /* 0x000fe200078e0207 */
[----:B------:R-:W-:Y:S01]  /*0ab0*/  IABS R3, R3 ;  /* 0x0000000300037213 */ /* 0x000fe20000000000 */
[----:B------:R-:W-:Y:S02]  /*0ac0*/  IMAD R13, R45, -0x40, R4 ;  /* 0xffffffc02d0d7824 */ /* 0x000fe400078e0204 */
[C---:B------:R-:W-:Y:S01]  /*0ad0*/  IMAD R43, R21.reuse, -0x40, R10 ;  /* 0xffffffc0152b7824 */ /* 0x040fe200078e020a */
[----:B------:R-:W5:Y:S01]  /*0ae0*/  @!P0 LDG.E.EL R17, desc[UR4][R24.64] ;  /* 0x0000000418118981 */ /* 0x000f62000c2e1900 */
[----:B------:R-:W-:Y:S02]  /*0af0*/  IMAD R21, R21, -0x40, R11 ;  /* 0xffffffc015157824 */ /* 0x000fe400078e020b */
[----:B----4-:R-:W-:-:S04]  /*0b00*/  IMAD.WIDE R10, R7, 0x4, R38 ;  /* 0x00000004070a7825 */ /* 0x010fc800078e0226 */
[C---:B------:R-:W-:Y:S02]  /*0b10*/  IMAD R37, R3.reuse, -0x40, R2 ;  /* 0xffffffc003257824 */ /* 0x040fe400078e0202 */
[----:B------:R-:W-:Y:S02]  /*0b20*/  IMAD R7, R3, -0x40, R8 ;  /* 0xffffffc003077824 */ /* 0x000fe400078e0208 */
[----:B------:R-:W-:Y:S02]  /*0b30*/  IMAD R5, R12, -0x40, R5 ;  /* 0xffffffc00c057824 */ /* 0x000fe400078e0205 */
[----:B------:R-:W-:Y:S01]  /*0b40*/  IMAD.WIDE R2, R13, 0x4, R38 ;  /* 0x000000040d027825 */ /* 0x000fe200078e0226 */
[----:B------:R-:W-:-:S03]  /*0b50*/  CS2R R12, SRZ ;  /* 0x00000000000c7805 */ /* 0x000fc6000001ff00 */
[----:B------:R-:W-:-:S05]  /*0b60*/  IMAD.WIDE R36, R37, 0x4, R38 ;  /* 0x0000000425247825 */ /* 0x000fca00078e0226 */
[----:B------:R4:W5:Y:S02]  /*0b70*/  @!P0 LDG.E.EL R13, desc[UR4][R36.64] ;  /* 0x00000004240d8981 */ /* 0x000964000c2e1900 */
[----:B----4-:R-:W-:-:S06]  /*0b80*/  CS2R R36, SRZ ;  /* 0x0000000000247805 */ /* 0x010fcc000001ff00 */
[----:B------:R-:W4:Y:S01]  /*0b90*/  @!P0 LDG.E.EL R36, desc[UR4][R24.64] ;  /* 0x0000000418248981 */ /* 0x000f22000c2e1900 */
[----:B------:R-:W-:-:S05]  /*0ba0*/  IMAD.WIDE R20, R21, 0x4, R38 ;  /* 0x0000000415147825 */ /* 0x000fca00078e0226 */
[----:B------:R1:W4:Y:S01]  /*0bb0*/  @!P0 LDG.E.EL R12, desc[UR4][R20.64] ;  /* 0x00000004140c8981 */ /* 0x000322000c2e1900 */
[----:B------:R-:W-:Y:S01]  /*0bc0*/  HFMA2.MMA R9, -RZ, RZ, 0, 0 ;  /* 0x00000000ff097435 */ /* 0x000fe200000001ff */
[----:B01----:R-:W0:Y:S01]  /*0bd0*/  LDC.64 R20, c[0x0][0x230] ;  /* 0x00008c00ff147b82 */ /* 0x003e220000000a00 */
[----:B------:R-:W-:Y:S01]  /*0be0*/  IMAD.MOV.U32 R18, RZ, RZ, RZ ;  /* 0x000000ffff127224 */ /* 0x000fe200078e00ff */
[----:B------:R-:W-:Y:S01]  /*0bf0*/  CS2R R14, SRZ ;  /* 0x00000000000e7805 */ /* 0x000fe2000001ff00 */
[----:B------:R-:W-:-:S06]  /*0c00*/  IMAD R45, R45, -0x40, R6 ;  /* 0xffffffc02d2d7824 */ /* 0x000fcc00078e0206 */
[----:B------:R1:W4:Y:S01]  /*0c10*/  @!P1 LDG.E.EL R9, desc[UR4][R10.64] ;  /* 0x000000040a099981 */ /* 0x000322000c2e1900 */
[--C-:B------:R-:W-:Y:S01]  /*0c20*/  IMAD.WIDE R4, R5, 0x4, R38.reuse ;  /* 0x0000000405047825 */ /* 0x100fe200078e0226 */
[----:B------:R-:W-:Y:S02]  /*0c30*/  HFMA2.MMA R8, -RZ, RZ, 0, 0 ;  /* 0x00000000ff087435 */ /* 0x000fe400000001ff */
[----:B------:R1:W4:Y:S01]  /*0c40*/  @!P1 LDG.E.EL R14, desc[UR4][R2.64] ;  /* 0x00000004020e9981 */ /* 0x000322000c2e1900 */
[----:B------:R-:W-:-:S03]  /*0c50*/  IMAD.WIDE R44, R45, 0x4, R38 ;  /* 0x000000042d2c7825 */ /* 0x000fc600078e0226 */
[----:B------:R1:W4:Y:S01]  /*0c60*/  @!P1 LDG.E.EL R18, desc[UR4][R4.64] ;  /* 0x0000000404129981 */ /* 0x000322000c2e1900 */
[----:B------:R-:W-:Y:S01]  /*0c70*/  IMAD.WIDE R42, R43, 0x4, R38 ;  /* 0x000000042b2a7825 */ /* 0x000fe200078e0226 */
[----:B-1----:R-:W-:-:S03]  /*0c80*/  CS2R R10, SRZ ;  /* 0x00000000000a7805 */ /* 0x002fc6000001ff00 */
[----:B------:R-:W-:Y:S01]  /*0c90*/  IMAD.WIDE R38, R7, 0x4, R38 ;  /* 0x0000000407267825 */ /* 0x000fe200078e0226 */
[----:B------:R-:W-:Y:S02]  /*0ca0*/  CS2R R6, SRZ ;  /* 0x0000000000067805 */ /* 0x000fe4000001ff00 */
[----:B------:R-:W-:Y:S01]  /*0cb0*/  MOV R3, RZ ;  /* 0x000000ff00037202 */ /* 0x000fe20000000f00 */
[----:B------:R-:W4:Y:S01]  /*0cc0*/  @!P0 LDG.E.EL R15, desc[UR4][R42.64] ;  /* 0x000000042a0f8981 */ /* 0x000f22000c2e1900 */
[--C-:B------:R-:W-:Y:S01]  /*0cd0*/  IMAD.WIDE R28, R41, 0x4, R26.reuse ;  /* 0x00000004291c7825 */ /* 0x100fe200078e021a */
[----:B------:R-:W-:Y:S02]  /*0ce0*/  CS2R R4, SRZ ;  /* 0x0000000000047805 */ /* 0x000fe4000001ff00 */
[----:B------:R1:W4:Y:S01]  /*0cf0*/  @!P0 LDG.E.EL R10, desc[UR4][R38.64] ;  /* 0x00000004260a8981 */ /* 0x000322000c2e1900 */
[----:B------:R-:W-:Y:S02]  /*0d00*/  IMAD.MOV.U32 R2, RZ, RZ, RZ ;  /* 0x000000ffff027224 */ /* 0x000fe400078e00ff */
[----:B------:R-:W-:Y:S01]  /*0d10*/  IMAD.WIDE R26, R35, 0x4, R26 ;  /* 0x00000004231a7825 */ /* 0x000fe200078e021a */
[----:B------:R-:W4:Y:S03]  /*0d20*/  @!P1 LDG.E.EL R7, desc[UR4][R28.64] ;  /* 0x000000041c079981 */ /* 0x000f26000c2e1900 */
[----:B------:R-:W-:Y:S01]  /*0d30*/  IMAD.MOV.U32 R40, RZ, RZ, RZ ;  /* 0x000000ffff287224 */ /* 0x000fe200078e00ff */
[----:B------:R-:W4:Y:S01]  /*0d40*/  @!P1 LDG.E.EL R4, desc[UR4][R28.64] ;  /* 0x000000041c049981 */ /* 0x000f22000c2e1900 */
[----:B-1----:R-:W-:-:S03]  /*0d50*/  CS2R R38, SRZ ;  /* 0x0000000000267805 */ /* 0x002fc6000001ff00 */
[----:B------:R-:W4:Y:S01]  /*0d60*/  @!P1 LDG.E.EL R3, desc[UR4][R28.64] ;  /* 0x000000041c039981 */ /* 0x000f22000c2e1900 */
[----:B0-----:R-:W-:-:S03]  /*0d70*/  IMAD.WIDE R24, R41, 0x4, R20 ;  /* 0x0000000429187825 */ /* 0x001fc600078e0214 */
[----:B------:R0:W4:Y:S01]  /*0d80*/  @!P1 LDG.E.EL R31, desc[UR4][R28.64] ;  /* 0x000000041c1f9981 */ /* 0x000122000c2e1900 */
[----:B------:R-:W-:-:S03]  /*0d90*/  CS2R R42, SRZ ;  /* 0x00000000002a7805 */ /* 0x000fc6000001ff00 */
[----:B------:R1:W4:Y:S04]  /*0da0*/  @!P1 LDG.E.EL R6, desc[UR4][R44.64] ;  /* 0x000000042c069981 */ /* 0x000328000c2e1900 */
[----:B------:R-:W4:Y:S01]  /*0db0*/  @!P0 LDG.E.EL R2, desc[UR4][R26.64] ;  /* 0x000000041a028981 */ /* 0x000f22000c2e1900 */
[----:B0-----:R-:W-:Y:S01]  /*0dc0*/  IMAD.WIDE R28, R41, 0x4, R22 ;  /* 0x00000004291c7825 */ /* 0x001fe200078e0216 */
[----:B------:R-:W-:Y:S02]  /*0dd0*/  HFMA2.MMA R41, -RZ, RZ, 0, 0 ;  /* 0x00000000ff297435 */ /* 0x000fe400000001ff */
[----:B------:R-:W4:Y:S01]  /*0de0*/  @!P0 LDG.E.EL R5, desc[UR4][R26.64] ;  /* 0x000000041a058981 */ /* 0x000f22000c2e1900 */
[----:B-1----:R-:W-:-:S03]  /*0df0*/  CS2R R44, SRZ ;  /* 0x00000000002c7805 */ /* 0x002fc6000001ff00 */
[----:B------:R-:W4:Y:S01]  /*0e00*/  @!P0 LDG.E.EL R8, desc[UR4][R26.64] ;  /* 0x000000041a088981 */ /* 0x000f22000c2e1900 */
[----:B------:R-:W-:-:S03]  /*0e10*/  IMAD.WIDE R22, R35, 0x4, R22 ;  /* 0x0000000423167825 */ /* 0x000fc600078e0216 */
[----:B------:R0:W4:Y:S04]  /*0e20*/  @!P0 LDG.E.EL R11, desc[UR4][R26.64] ;  /* 0x000000041a0b8981 */ /* 0x000128000c2e1900 */
[----:B------:R-:W4:Y:S04]  /*0e30*/  @!P1 LDG.E.EL R37, desc[UR4][R28.64] ;  /* 0x000000041c259981 */ /* 0x000f28000c2e1900 */
[----:B------:R-:W4:Y:S01]  /*0e40*/  @!P1 LDG.E.EL R38, desc[UR4][R28.64] ;  /* 0x000000041c269981 */ /* 0x000f22000c2e1900 */
[----:B0-----:R-:W-:-:S03]  /*0e50*/  CS2R R26, SRZ ;  /* 0x00000000001a7805 */ /* 0x001fc6000001ff00 */
[----:B------:R-:W4:Y:S04]  /*0e60*/  @!P1 LDG.E.EL R39, desc[UR4][R28.64] ;  /* 0x000000041c279981 */ /* 0x000f28000c2e1900 */
[----:B------:R0:W4:Y:S04]  /*0e70*/  @!P1 LDG.E.EL R40, desc[UR4][R28.64] ;  /* 0x000000041c289981 */ /* 0x000128000c2e1900 */
[----:B------:R-:W4:Y:S04]  /*0e80*/  @!P0 LDG.E.EL R26, desc[UR4][R22.64] ;  /* 0x00000004161a8981 */ /* 0x000f28000c2e1900 */
[----:B------:R-:W4:Y:S01]  /*0e90*/  @!P0 LDG.E.EL R43, desc[UR4][R22.64] ;  /* 0x00000004162b8981 */ /* 0x000f22000c2e1900 */
[----:B0-----:R-:W-:Y:S01]  /*0ea0*/  MOV R29, RZ ;  /* 0x000000ff001d7202 */ /* 0x001fe20000000f00 */
[----:B------:R-:W-:-:S02]  /*0eb0*/  IMAD.MOV.U32 R28, RZ, RZ, RZ ;  /* 0x000000ffff1c7224 */ /* 0x000fc400078e00ff */
[----:B------:R-:W4:Y:S04]  /*0ec0*/  @!P0 LDG.E.EL R42, desc[UR4][R22.64] ;  /* 0x00000004162a8981 */ /* 0x000f28000c2e1900 */
[----:B------:R0:W4:Y:S04]  /*0ed0*/  @!P0 LDG.E.EL R27, desc[UR4][R22.64] ;  /* 0x00000004161b8981 */ /* 0x000128000c2e1900 */
[----:B------:R-:W4:Y:S01]  /*0ee0*/  @!P1 LDG.E.EL R44, desc[UR4][R24.64] ;  /* 0x00000004182c9981 */ /* 0x000f22000c2e1900 */
[----:B------:R-:W-:-:S03]  /*0ef0*/  IMAD.WIDE R20, R35, 0x4, R20 ;  /* 0x0000000423147825 */ /* 0x000fc600078e0214 */
[----:B------:R-:W4:Y:S01]  /*0f00*/  @!P1 LDG.E.EL R29, desc[UR4][R24.64] ;  /* 0x00000004181d9981 */ /* 0x000f22000c2e1900 */
[----:B0-----:R-:W-:-:S03]  /*0f10*/  HFMA2.MMA R22, -RZ, RZ, 0, 0 ;  /* 0x00000000ff167435 */ /* 0x001fc600000001ff */
[----:B------:R-:W4:Y:S04]  /*0f20*/  @!P1 LDG.E.EL R28, desc[UR4][R24.64] ;  /* 0x00000004181c9981 */ /* 0x000f28000c2e1900 */
[----:B------:R0:W4:Y:S01]  /*0f30*/  @!P1 LDG.E.EL R41, desc[UR4][R24.64] ;  /* 0x0000000418299981 */ /* 0x000122000c2e1900 */
[----:B------:R-:W-:Y:S01]  /*0f40*/  MOV R35, RZ ;  /* 0x000000ff00237202 */ /* 0x000fe20000000f00 */
[----:B------:R-:W-:Y:S02]  /*0f50*/  IMAD.MOV.U32 R23, RZ, RZ, RZ ;  /* 0x000000ffff177224 */ /* 0x000fe400078e00ff */
[----:B------:R-:W4:Y:S04]  /*0f60*/  @!P0 LDG.E.EL R45, desc[UR4][R20.64] ;  /* 0x00000004142d8981 */ /* 0x000f28000c2e1900 */
[----:B------:R-:W4:Y:S04]  /*0f70*/  @!P0 LDG.E.EL R35, desc[UR4][R20.64] ;  /* 0x0000000414238981 */ /* 0x000f28000c2e1900 */
[----:B------:R-:W4:Y:S04]  /*0f80*/  @!P0 LDG.E.EL R23, desc[UR4][R20.64] ;  /* 0x0000000414178981 */ /* 0x000f28000c2e1900 */
[----:B------:R1:W4:Y:S01]  /*0f90*/  @!P0 LDG.E.EL R22, desc[UR4][R20.64] ;  /* 0x0000000414168981 */ /* 0x000322000c2e1900 */
[----:B--2---:R-:W-:-:S04]  /*0fa0*/  FADD R0, R0, 9.9999997473787516356e-06 ;  /* 0x3727c5ac00007421 */ /* 0x004fc80000000000 */
[----:B0-----:R-:W0:Y:S01]  /*0fb0*/  MUFU.SQRT R24, R0 ;  /* 0x0000000000187308 */ /* 0x001e220000002000 */
[----:B---3--:R-:W-:-:S07]  /*0fc0*/  FADD R16, R16, 9.9999997473787516356e-06 ;  /* 0x3727c5ac10107421 */ /* 0x008fce0000000000 */
[----:B------:R-:W2:Y:S01]  /*0fd0*/  MUFU.SQRT R25, R16 ;  /* 0x0000001000197308 */ /* 0x000ea20000002000 */
[C---:B0-----:R-:W-:Y:S02]  /*0fe0*/  FSETP.GT.AND P2, PT, R24.reuse, 8.50705917302346158658e+37, PT ;  /* 0x7e8000001800780b */ /* 0x041fe40003f44000 */
[----:B------:R-:W-:Y:S02]  /*0ff0*/  FSETP.GEU.AND P3, PT, R24, 1.175494350822287508e-38, PT ;  /* 0x008000001800780b */ /* 0x000fe40003f6e000 */
[----:B------:R-:W-:-:S04]  /*1000*/  MOV R0, 0x3e800000 ;  /* 0x3e80000000007802 */ /* 0x000fc80000000f00 */
[----:B-1----:R-:W-:-:S05]  /*1010*/  FSEL R21, R0, 1, P2 ;  /* 0x3f80000000157808 */ /* 0x002fca0001000000 */
[----:B------:R-:W-:Y:S01]  /*1020*/  @P2 FMUL R24, R24, 0.25 ;  /* 0x3e80000018182820 */ /* 0x000fe20000400000 */
[----:B--2---:R-:W-:-:S03]  /*1030*/  FSETP.GT.AND P2, PT, R25, 8.50705917302346158658e+37, PT ;  /* 0x7e8000001900780b */ /* 0x004fc60003f44000 */
[----:B------:R-:W-:Y:S01]  /*1040*/  @!P3 FMUL R24, R24, 16777216 ;  /* 0x4b8000001818b820 */ /* 0x000fe20000400000 */
[----:B-----5:R-:W-:Y:S01]  /*1050*/  FADD R34, R34, 9.9999997473787516356e-06 ;  /* 0x3727c5ac22227421 */ /* 0x020fe20000000000 */
[----:B------:R-:W-:Y:S01]  /*1060*/  @!P3 FMUL R21, R21, 16777216 ;  /* 0x4b8000001515b820 */ /* 0x000fe20000400000 */
[----:B------:R-:W-:-:S03]  /*1070*/  FSETP.GEU.AND P3, PT, R25, 1.175494350822287508e-38, PT ;  /* 0x008000001900780b */ /* 0x000fc60003f6e000 */
[----:B------:R-:W0:Y:S08]  /*1080*/  MUFU.RCP R24, R24 ;  /* 0x0000001800187308 */ /* 0x000e300000001000 */
[----:B------:R-:W1:Y:S01]  /*1090*/  MUFU.SQRT R16, R34 ;  /* 0x0000002200107308 */ /* 0x000e620000002000 */
[----:B------:R-:W-:Y:S01]  /*10a0*/  @P2 FMUL R25, R25, 0.25 ;  /* 0x3e80000019192820 */ /* 0x000fe20000400000 */
[----:B------:R-:W-:-:S03]  /*10b0*/  FADD R33, R33, 9.9999997473787516356e-06 ;  /* 0x3727c5ac21217421 */ /* 0x000fc60000000000 */
[----:B------:R-:W-:Y:S01]  /*10c0*/  @!P3 FMUL R25, R25, 16777216 ;  /* 0x4b8000001919b820 */ /* 0x000fe20000400000 */
[----:B0-----:R-:W-:Y:S01]  /*10d0*/  FMUL R20, R24, R21 ;  /* 0x0000001518147220 */ /* 0x001fe20000400000 */
[----:B------:R-:W-:Y:S02]  /*10e0*/  FSEL R24, R0, 1, P2 ;  /* 0x3f80000000187808 */ /* 0x000fe40001000000 */
[----:B------:R-:W0:Y:S01]  /*10f0*/  MUFU.RCP R21, R25 ;  /* 0x0000001900157308 */ /* 0x000e220000001000 */
[----:B-1----:R-:W-:Y:S02]  /*1100*/  FSETP.GT.AND P2, PT, R16, 8.50705917302346158658e+37, PT ;  /* 0x7e8000001000780b */ /* 0x002fe40003f44000 */
[----:B------:R-:W-:-:S05]  /*1110*/  @!P3 FMUL R24, R24, 16777216 ;  /* 0x4b8000001818b820 */ /* 0x000fca0000400000 */
[----:B------:R-:W1:Y:S01]  /*1120*/  MUFU.SQRT R25, R33 ;  /* 0x0000002100197308 */ /* 0x000e620000002000 */
[----:B------:R-:W-:Y:S02]  /*1130*/  FSETP.GEU.AND P3, PT, R16, 1.175494350822287508e-38, PT ;  /* 0x008000001000780b */ /* 0x000fe40003f6e000 */
[----:B------:R-:W-:Y:S01]  /*1140*/  FSEL R34, R0, 1, P2 ;  /* 0x3f80000000227808 */ /* 0x000fe20001000000 */
[----:B------:R-:W-:Y:S02]  /*1150*/  FADD R32, R32, 9.9999997473787516356e-06 ;  /* 0x3727c5ac20207421 */ /* 0x000fe40000000000 */
[----:B------:R-:W-:Y:S01]  /*1160*/  @P2 FMUL R16, R16, 0.25 ;  /* 0x3e80000010102820 */ /* 0x000fe20000400000 */
[----:B0-----:R-:W-:-:S07]  /*1170*/  FMUL R21, R21, R24 ;  /* 0x0000001815157220 */ /* 0x001fce0000400000 */
[----:B------:R-:W-:Y:S01]  /*1180*/  @!P3 FMUL R16, R16, 16777216 ;  /* 0x4b8000001010b820 */ /* 0x000fe20000400000 */
[C---:B-1----:R-:W-:Y:S01]  /*1190*/  FSETP.GT.AND P2, PT, R25.reuse, 8.50705917302346158658e+37, PT ;  /* 0x7e8000001900780b */ /* 0x042fe20003f44000 */
[----:B------:R-:W-:Y:S01]  /*11a0*/  @!P3 FMUL R34, R34, 16777216 ;  /* 0x4b8000002222b820 */ /* 0x000fe20000400000 */
[C---:B------:R-:W-:Y:S01]  /*11b0*/  FSETP.GEU.AND P3, PT, R25.reuse, 1.175494350822287508e-38, PT ;  /* 0x008000001900780b */ /* 0x040fe20003f6e000 */
[----:B------:R-:W0:Y:S08]  /*11c0*/  MUFU.RCP R24, R16 ;  /* 0x0000001000187308 */ /* 0x000e300000001000 */
[----:B------:R-:W1:Y:S02]  /*11d0*/  MUFU.SQRT R16, R32 ;  /* 0x0000002000107308 */ /* 0x000e640000002000 */
[----:B------:R-:W-:-:S04]  /*11e0*/  @P2 FMUL R25, R25, 0.25 ;  /* 0x3e80000019192820 */ /* 0x000fc80000400000 */
[----:B------:R-:W-:Y:S01]  /*11f0*/  @!P3 FMUL R25, R25, 16777216 ;  /* 0x4b8000001919b820 */ /* 0x000fe20000400000 */
[----:B0-----:R-:W-:Y:S01]  /*1200*/  FMUL R24, R24, R34 ;  /* 0x0000002218187220 */ /* 0x001fe20000400000 */
[----:B------:R-:W-:-:S04]  /*1210*/  FSEL R34, R0, 1, P2 ;  /* 0x3f80000000227808 */ /* 0x000fc80001000000 */
[----:B------:R-:W0:Y:S01]  /*1220*/  MUFU.RCP R25, R25 ;  /* 0x0000001900197308 */ /* 0x000e220000001000 */
[----:B-1----:R-:W-:Y:S01]  /*1230*/  FSETP.GT.AND P2, PT, R16, 8.50705917302346158658e+37, PT ;  /* 0x7e8000001000780b */ /* 0x002fe20003f44000 */
[----:B------:R-:W-:Y:S01]  /*1240*/  @!P3 FMUL R34, R34, 16777216 ;  /* 0x4b8000002222b820 */ /* 0x000fe20000400000 */
[----:B------:R-:W-:Y:S01]  /*1250*/  FSETP.GEU.AND P3, PT, R16, 1.175494350822287508e-38, PT ;  /* 0x008000001000780b */ /* 0x000fe20003f6e000 */
[----:B------:R-:W-:-:S10]  /*1260*/  FADD R33, R30, 9.9999997473787516356e-06 ;  /* 0x3727c5ac1e217421 */ /* 0x000fd40000000000 */
[----:B------:R-:W-:Y:S01]  /*1270*/  @P2 FMUL R16, R16, 0.25 ;  /* 0x3e80000010102820 */ /* 0x000fe20000400000 */
[----:B0-----:R-:W-:Y:S02]  /*1280*/  FMUL R25, R25, R34 ;  /* 0x0000002219197220 */ /* 0x001fe40000400000 */
[----:B------:R-:W0:Y:S01]  /*1290*/  MUFU.SQRT R34, R33 ;  /* 0x0000002100227308 */ /* 0x000e220000002000 */
[----:B------:R-:W-:Y:S01]  /*12a0*/  @!P3 FMUL R16, R16, 16777216 ;  /* 0x4b8000001010b820 */ /* 0x000fe20000400000 */
[----:B------:R-:W-:-:S06]  /*12b0*/  FSEL R30, R0, 1, P2 ;  /* 0x3f800000001e7808 */ /* 0x000fcc0001000000 */
[----:B------:R-:W1:Y:S01]  /*12c0*/  MUFU.RCP R16, R16 ;  /* 0x0000001000107308 */ /* 0x000e620000001000 */
[----:B------:R-:W-:Y:S01]  /*12d0*/  @!P3 FMUL R30, R30, 16777216 ;  /* 0x4b8000001e1eb820 */ /* 0x000fe20000400000 */
[----:B------:R-:W-:Y:S01]  /*12e0*/  FADD R17, R17, 9.9999997473787516356e-06 ;  /* 0x3727c5ac11117421 */ /* 0x000fe20000000000 */
[C---:B0-----:R-:W-:Y:S02]  /*12f0*/  FSETP.GT.AND P2, PT, R34.reuse, 8.50705917302346158658e+37, PT ;  /* 0x7e8000002200780b */ /* 0x041fe40003f44000 */
[----:B------:R-:W-:Y:S01]  /*1300*/  FSETP.GEU.AND P3, PT, R34, 1.175494350822287508e-38, PT ;  /* 0x008000002200780b */ /* 0x000fe20003f6e000 */
[----:B-1----:R-:W-:Y:S02]  /*1310*/  FMUL R30, R16, R30 ;  /* 0x0000001e101e7220 */ /* 0x002fe40000400000 */
[----:B------:R-:W0:Y:S08]  /*1320*/  MUFU.SQRT R16, R17 ;  /* 0x0000001100107308 */ /* 0x000e300000002000 */
[----:B------:R-:W-:Y:S01]  /*1330*/  @P2 FMUL R34, R34, 0.25 ;  /* 0x3e80000022222820 */ /* 0x000fe20000400000 */
[----:B------:R-:W-:-:S03]  /*1340*/  FSEL R33, R0, 1, P2 ;  /* 0x3f80000000217808 */ /* 0x000fc60001000000 */
[----:B------:R-:W-:Y:S01]  /*1350*/  @!P3 FMUL R34, R34, 16777216 ;  /* 0x4b8000002222b820 */ /* 0x000fe20000400000 */
[----:B----4-:R-:W-:-:S03]  /*1360*/  FADD R36, R36, 9.9999997473787516356e-06 ;  /* 0x3727c5ac24247421 */ /* 0x010fc60000000000 */
[----:B------:R-:W1:Y:S01]  /*1370*/  MUFU.RCP R32, R34 ;  /* 0x0000002200207308 */ /* 0x000e620000001000 */
[----:B------:R-:W-:Y:S01]  /*1380*/  @!P3 FMUL R33, R33, 16777216 ;  /* 0x4b8000002121b820 */ /* 0x000fe20000400000 */
[----:B0-----:R-:W-:-:S06]  /*1390*/  FSETP.GT.AND P2, PT, R16, 8.50705917302346158658e+37, PT ;  /* 0x7e8000001000780b */ /* 0x001fcc0003f44000 */
[----:B------:R-:W0:Y:S01]  /*13a0*/  MUFU.SQRT R34, R36 ;  /* 0x0000002400227308 */ /* 0x000e220000002000 */
[----:B------:R-:W-:Y:S02]  /*13b0*/  FSETP.GEU.AND P3, PT, R16, 1.175494350822287508e-38, PT ;  /* 0x008000001000780b */ /* 0x000fe40003f6e000 */
[----:B------:R-:W-:-:S04]  /*13c0*/  FSEL R17, R0, 1, P2 ;  /* 0x3f80000000117808 */ /* 0x000fc80001000000 */
[----:B------:R-:W-:Y:S01]  /*13d0*/  @P2 FMUL R16, R16, 0.25 ;  /* 0x3e80000010102820 */ /* 0x000fe20000400000 */
[----:B-1----:R-:W-:-:S06]  /*13e0*/  FMUL R32, R32, R33 ;  /* 0x0000002120207220 */ /* 0x002fcc0000400000 */
[----:B------:R-:W-:Y:S01]  /*13f0*/  @!P3 FMUL R16, R16, 16777216 ;  /* 0x4b8000001010b820 */ /* 0x000fe20000400000 */
[C---:B0-----:R-:W-:Y:S01]  /*1400*/  FSETP.GT.AND P2, PT, R34.reuse, 8.50705917302346158658e+37, PT ;  /* 0x7e8000002200780b */ /* 0x041fe20003f44000 */
[----:B------:R-:W-:Y:S01]  /*1410*/  @!P3 FMUL R17, R17, 16777216 ;  /* 0x4b8000001111b820 */ /* 0x000fe20000400000 */
[C---:B------:R-:W-:Y:S01]  /*1420*/  FSETP.GEU.AND P3, PT, R34.reuse, 1.175494350822287508e-38, PT ;  /* 0x008000002200780b */ /* 0x040fe20003f6e000 */
[----:B------:R-:W0:Y:S10]  /*1430*/  MUFU.RCP R33, R16 ;  /* 0x0000001000217308 */ /* 0x000e340000001000 */
[----:B------:R-:W-:-:S04]  /*1440*/  @P2 FMUL R34, R34, 0.25 ;  /* 0x3e80000022222820 */ /* 0x000fc80000400000 */
[----:B------:R-:W-:Y:S01]  /*1450*/  @!P3 FMUL R34, R34, 16777216 ;  /* 0x4b8000002222b820 */ /* 0x000fe20000400000 */
[----:B0-----:R-:W-:Y:S02]  /*1460*/  FMUL R33, R33, R17 ;  /* 0x0000001121217220 */ /* 0x001fe40000400000 */
[----:B------:R-:W0:Y:S03]  /*1470*/  LDC.64 R16, c[0x0][0x238] ;  /* 0x00008e00ff107b82 */ /* 0x000e260000000a00 */
[----:B------:R-:W1:Y:S01]  /*1480*/  MUFU.RCP R34, R34 ;  /* 0x0000002200227308 */ /* 0x000e620000001000 */
[----:B------:R-:W-:Y:S01]  /*1490*/  FADD R7, -R7, R18 ;  /* 0x0000001207077221 */ /* 0x000fe20000000100 */
[----:B------:R-:W-:Y:S01]  /*14a0*/  FADD R4, -R4, R9 ;  /* 0x0000000904047221 */ /* 0x000fe20000000100 */
[----:B------:R-:W-:Y:S01]  /*14b0*/  FSEL R9, R0, 1, P2 ;  /* 0x3f80000000097808 */ /* 0x000fe20001000000 */
[----:B------:R-:W-:Y:S01]  /*14c0*/  FADD R3, -R3, R14 ;  /* 0x0000000e03037221 */ /* 0x000fe20000000100 */
[----:B------:R-:W-:Y:S01]  /*14d0*/  FMUL R7, R20, R7 ;  /* 0x0000000714077220 */ /* 0x000fe20000400000 */
[----:B------:R-:W-:-:S02]  /*14e0*/  FMUL R4, R21, R4 ;  /* 0x0000000415047220 */ /* 0x000fc40000400000 */
[----:B------:R-:W-:Y:S01]  /*14f0*/  FMUL R3, R24, R3 ;  /* 0x0000000318037220 */ /* 0x000fe20000400000 */
[----:B------:R-:W-:Y:S01]  /*1500*/  FADD R6, -R31, R6 ;  /* 0x000000061f067221 */ /* 0x000fe20000000100 */
[----:B------:R-:W-:-:S03]  /*1510*/  @!P3 FMUL R9, R9, 16777216 ;  /* 0x4b8000000909b820 */ /* 0x000fc60000400000 */
[----:B------:R-:W-:Y:S01]  /*1520*/  FMUL R6, R25, R6 ;  /* 0x0000000619067220 */ /* 0x000fe20000400000 */
[----:B------:R-:W-:Y:S01]  /*1530*/  FADD R15, -R2, R15 ;  /* 0x0000000f020f7221 */ /* 0x000fe20000000100 */
[----:B-1----:R-:W-:Y:S01]  /*1540*/  FMUL R34, R34, R9 ;  /* 0x0000000922227220 */ /* 0x002fe20000400000 */
[----:B------:R-:W-:Y:S01]  /*1550*/  FADD R5, -R5, R12 ;  /* 0x0000000c05057221 */ /* 0x000fe20000000100 */
[----:B------:R-:W-:Y:S01]  /*1560*/  FADD R8, -R8, R13 ;  /* 0x0000000d08087221 */ /* 0x000fe20000000100 */
[----:B------:R-:W-:Y:S01]  /*1570*/  FADD R11, -R11, R10 ;  /* 0x0000000a0b0b7221 */ /* 0x000fe20000000100 */
[----:B------:R-:W-:Y:S01]  /*1580*/  FMUL R30, R30, R15 ;  /* 0x0000000f1e1e7220 */ /* 0x000fe20000400000 */
[----:B------:R-:W-:Y:S01]  /*1590*/  FMUL R32, R32, R5 ;  /* 0x0000000520207220 */ /* 0x000fe20000400000 */
[----:B------:R-:W-:Y:S01]  /*15a0*/  FMUL R8, R33, R8 ;  /* 0x0000000821087220 */ /* 0x000fe20000400000 */
[----:B------:R-:W-:Y:S01]  /*15b0*/  FMUL R11, R34, R11 ;  /* 0x0000000b220b7220 */ /* 0x000fe20000400000 */
[----:B0-----:R-:W-:-:S04]  /*15c0*/  IMAD.WIDE R16, R19, 0x4, R16 ;  /* 0x0000000413107825 */ /* 0x001fc800078e0210 */
[----:B------:R-:W-:Y:S01]  /*15d0*/  FFMA R7, R7, R37, R44 ;  /* 0x0000002507077223 */ /* 0x000fe2000000002c */
[----:B------:R-:W-:Y:S01]  /*15e0*/  FFMA R29, R4, R38, R29 ;  /* 0x00000026041d7223 */ /* 0x000fe2000000001d */
[----:B------:R-:W-:Y:S01]  /*15f0*/  FFMA R3, R3, R39, R28 ;  /* 0x0000002703037223 */ /* 0x000fe2000000001c */
[----:B------:R-:W-:Y:S02]  /*1600*/  FFMA R40, R6, R40, R41 ;  /* 0x0000002806287223 */ /* 0x000fe40000000029 */
[----:B------:R-:W-:Y:S02]  /*1610*/  FSETP.GEU.AND P5, PT, R7, RZ, PT ;  /* 0x000000ff0700720b */ /* 0x000fe40003fae000 */
[----:B------:R-:W-:Y:S02]  /*1620*/  FSETP.GEU.AND P4, PT, R29, RZ, PT ;  /* 0x000000ff1d00720b */ /* 0x000fe40003f8e000 */
[----:B------:R-:W-:Y:S02]  /*1630*/  FSETP.GEU.AND P3, PT, R3, RZ, PT ;  /* 0x000000ff0300720b */ /* 0x000fe40003f6e000 */
[----:B------:R-:W-:-:S02]  /*1640*/  FSETP.GEU.AND P2, PT, R40, RZ, PT ;  /* 0x000000ff2800720b */ /* 0x000fc40003f4e000 */
[----:B------:R-:W-:Y:S01]  /*1650*/  SEL R4, R7, RZ, P5 ;  /* 0x000000ff07047207 */ /* 0x000fe20002800000 */
[----:B------:R-:W-:Y:S01]  /*1660*/  FFMA R26, R30, R26, R35 ;  /* 0x0000001a1e1a7223 */ /* 0x000fe20000000023 */
[----:B------:R-:W-:Y:S01]  /*1670*/  SEL R5, R29, RZ, P4 ;  /* 0x000000ff1d057207 */ /* 0x000fe20002000000 */
[----:B------:R-:W-:Y:S01]  /*1680*/  FFMA R32, R32, R43, R45 ;  /* 0x0000002b20207223 */ /* 0x000fe2000000002d */
[----:B------:R-:W-:Y:S01]  /*1690*/  SEL R6, R3, RZ, P3 ;  /* 0x000000ff03067207 */ /* 0x000fe20001800000 */
[----:B------:R-:W-:Y:S01]  /*16a0*/  FFMA R8, R8, R42, R23 ;  /* 0x0000002a08087223 */ /* 0x000fe20000000017 */
[----:B------:R-:W-:Y:S01]  /*16b0*/  SEL R7, R40, RZ, P2 ;  /* 0x000000ff28077207 */ /* 0x000fe20001000000 */
[----:B------:R-:W-:Y:S01]  /*16c0*/  FFMA R11, R11, R27, R22 ;  /* 0x0000001b0b0b7223 */ /* 0x000fe20000000016 */
[----:B------:R-:W-:Y:S02]  /*16d0*/  FSETP.GEU.AND P4, PT, R26, RZ, PT ;  /* 0x000000ff1a00720b */ /* 0x000fe40003f8e000 */
[----:B------:R-:W-:Y:S01]  /*16e0*/  FSETP.GEU.AND P3, PT, R32, RZ, PT ;  /* 0x000000ff2000720b */ /* 0x000fe20003f6e000 */
[----:B------:R0:W-:Y:S01]  /*16f0*/  @!P1 STG.E.128 desc[UR4][R16.64], R4 ;  /* 0x0000000410009986 */ /* 0x0001e2000c101d04 */
[----:B------:R-:W-:-:S02]  /*1700*/  FSETP.GEU.AND P2, PT, R8, RZ, PT ;  /* 0x000000ff0800720b */ /* 0x000fc40003f4e000 */
[C---:B------:R-:W-:Y:S02]  /*1710*/  FSETP.GEU.AND P1, PT, R11.reuse, RZ, PT ;  /* 0x000000ff0b00720b */ /* 0x040fe40003f2e000 */
[----:B------:R-:W-:Y:S02]  /*1720*/  SEL R12, R26, RZ, P4 ;  /* 0x000000ff1a0c7207 */ /* 0x000fe40002000000 */
[----:B------:R-:W-:Y:S02]  /*1730*/  SEL R13, R32, RZ, P3 ;  /* 0x000000ff200d7207 */ /* 0x000fe40001800000 */
[----:B------:R-:W-:Y:S02]  /*1740*/  SEL R14, R8, RZ, P2 ;  /* 0x000000ff080e7207 */ /* 0x000fe40001000000 */
[----:B------:R-:W-:Y:S01]  /*1750*/  SEL R15, R11, RZ, P1 ;  /* 0x000000ff0b0f7207 */ /* 0x000fe20000800000 */
[----:B0-----:R-:W-:Y:S06]  /*1760*/  @P0 EXIT ;  /* 0x000000000000094d */ /* 0x001fec0003800000 */
[----:B------:R-:W-:Y:S01]  /*1770*/  STG.E.128 desc[UR4][R16.64+0x800], R12 ;  /* 0x0008000c10007986 */ /* 0x000fe2000c101d04 */
[----:B------:R-:W-:Y:S05]  /*1780*/  EXIT ;  /* 0x000000000000794d */ /* 0x000fea0003800000 */
.L_x_0:
[----:B------:R-:W-:-:S00]  /*1790*/  BRA `(.L_x_0) ;  /* 0xfffffffc00fc7947 */ /* 0x000fc0000383ffff */
[----:B------:R-:W-:-:S00]  /*17a0*/  NOP ;  /* 0x0000000000007918 */ /* 0x000fc00000000000 */
        /* <DEDUP_REMOVED lines=13> */
.L_x_1:


//--------------------- .nv.global.init           --------------------------
	.section	.nv.global.init,"aw",@progbits
.nv.global.init:
	.type		_$_str,@object
	.size		_$_str,(_$_str_$_2 - _$_str)
_$_str:
        /*0000*/ 	.byte	0x5f, 0x5f, 0x43, 0x55, 0x44, 0x41, 0x5f, 0x46, 0x54, 0x5a, 0x00
	.type		_$_str_$_2,@object
	.size		_$_str_$_2,(.L_1 - _$_str_$_2)
_$_str_$_2:
        /*000b*/ 	.byte	0x5f, 0x5f, 0x43, 0x55, 0x44, 0x41, 0x5f, 0x50, 0x52, 0x45, 0x43, 0x5f, 0x53, 0x51, 0x52, 0x54
        /*001b*/ 	.byte	0x00
.L_1:


//--------------------- .nv.constant0.triton_poi_fused__native_batch_norm_legit_no_training_reflection_pad2d_relu_6 --------------------------
	.section	.nv.constant0.triton_poi_fused__native_batch_norm_legit_no_training_reflection_pad2d_relu_6,"a",@progbits
	.sectionflags	@""
	.align	4
.nv.constant0.triton_poi_fused__native_batch_norm_legit_no_training_reflection_pad2d_relu_6:
	.zero		580
